	.target	sm_80

	.elftype	@"ET_EXEC"


//--------------------- .note.nv.tkinfo           --------------------------
	.section	.note.nv.tkinfo,"",@"SHT_NOTE"
	.sectionflags	@"SHF_NOTE_NV_TKINFO"
	.tkinfo
        /*0018*/ 	.word	0x00000002
        /*0030*/ 	.string	""
        /*0030*/ 	.string	"ptxas"
        /*0030*/ 	.string	"Cuda compilation tools, release 13.0, V13.0.88"
        /*0030*/ 	.string	"Build cuda_13.0.r13.0/compiler.36424714_0"
        /*0030*/ 	.string	"-v  -suppress-debug-info  -lineinfo  -arch sm_80 "



//--------------------- .note.nv.cuinfo           --------------------------
	.section	.note.nv.cuinfo,"",@"SHT_NOTE"
	.sectionflags	@"SHF_NOTE_NV_CUINFO"
        /*0018*/ 	.short	0x0002
        /*001a*/ 	.short	0x0050
        /*001c*/ 	.short	0x0082
	.zero		2


//--------------------- .nv.info                  --------------------------
	.section	.nv.info,"",@"SHT_CUDA_INFO"
	.align	4


	//----- nvinfo : EIATTR_REGCOUNT
	.align		4
        /*0000*/ 	.byte	0x04, 0x2f
        /*0002*/ 	.short	(.L_2 - .L_1)
	.align		4
.L_1:
        /*0004*/ 	.word	index@(attn_fwd)
        /*0008*/ 	.word	0x00000030


	//----- nvinfo : EIATTR_FRAME_SIZE
	.align		4
.L_2:
        /*000c*/ 	.byte	0x04, 0x11
        /*000e*/ 	.short	(.L_4 - .L_3)
	.align		4
.L_3:
        /*0010*/ 	.word	index@(attn_fwd)
        /*0014*/ 	.word	0x00000000


	//----- nvinfo : EIATTR_MIN_STACK_SIZE
	.align		4
.L_4:
        /*0018*/ 	.byte	0x04, 0x12
        /*001a*/ 	.short	(.L_6 - .L_5)
	.align		4
.L_5:
        /*001c*/ 	.word	index@(attn_fwd)
        /*0020*/ 	.word	0x00000000
.L_6:


//--------------------- .nv.info.attn_fwd         --------------------------
	.section	.nv.info.attn_fwd,"",@"SHT_CUDA_INFO"
	.sectionflags	@""
	.align	4


	//----- nvinfo : EIATTR_CUDA_API_VERSION
	.align		4
        /*0000*/ 	.byte	0x04, 0x37
        /*0002*/ 	.short	(.L_8 - .L_7)
.L_7:
        /*0004*/ 	.word	0x00000082


	//----- nvinfo : EIATTR_SW2861232_WAR
	.align		4
.L_8:
        /*0008*/ 	.byte	0x01, 0x35
	.zero		2


	//----- nvinfo : EIATTR_PARAM_CBANK
	.align		4
        /*000c*/ 	.byte	0x04, 0x0a
        /*000e*/ 	.short	(.L_10 - .L_9)
	.align		4
.L_9:
        /*0010*/ 	.word	index@(.nv.constant0.attn_fwd)
        /*0014*/ 	.short	0x0160
        /*0016*/ 	.short	0x0088


	//----- nvinfo : EIATTR_CBANK_PARAM_SIZE
	.align		4
.L_10:
        /*0018*/ 	.byte	0x03, 0x19
        /*001a*/ 	.short	0x0088


	//----- nvinfo : EIATTR_KPARAM_INFO
	.align		4
        /*001c*/ 	.byte	0x04, 0x17
        /*001e*/ 	.short	(.L_12 - .L_11)
.L_11:
        /*0020*/ 	.word	0x00000000
        /*0024*/ 	.short	0x0019
        /*0026*/ 	.short	0x0080
        /*0028*/ 	.byte	0x00, 0xf4, 0x21, 0x00


	//----- nvinfo : EIATTR_KPARAM_INFO
	.align		4
.L_12:
        /*002c*/ 	.byte	0x04, 0x17
        /*002e*/ 	.short	(.L_14 - .L_13)
.L_13:
        /*0030*/ 	.word	0x00000000
        /*0034*/ 	.short	0x0018
        /*0036*/ 	.short	0x0078
        /*0038*/ 	.byte	0x00, 0xf4, 0x21, 0x00


	//----- nvinfo : EIATTR_KPARAM_INFO
	.align		4
.L_14:
        /*003c*/ 	.byte	0x04, 0x17
        /*003e*/ 	.short	(.L_16 - .L_15)
.L_15:
        /*0040*/ 	.word	0x00000000
        /*0044*/ 	.short	0x0017
        /*0046*/ 	.short	0x0070
        /*0048*/ 	.byte	0x00, 0xf0, 0x11, 0x00


	//----- nvinfo : EIATTR_KPARAM_INFO
	.align		4
.L_16:
        /*004c*/ 	.byte	0x04, 0x17
        /*004e*/ 	.short	(.L_18 - .L_17)
.L_17:
        /*0050*/ 	.word	0x00000000
        /*0054*/ 	.short	0x0016
        /*0056*/ 	.short	0x006c
        /*0058*/ 	.byte	0x00, 0xf0, 0x11, 0x00


	//----- nvinfo : EIATTR_KPARAM_INFO
	.align		4
.L_18:
        /*005c*/ 	.byte	0x04, 0x17
        /*005e*/ 	.short	(.L_20 - .L_19)
.L_19:
        /*0060*/ 	.word	0x00000000
        /*0064*/ 	.short	0x0015
        /*0066*/ 	.short	0x0068
        /*0068*/ 	.byte	0x00, 0xf0, 0x11, 0x00


	//----- nvinfo : EIATTR_KPARAM_INFO
	.align		4
.L_20:
        /*006c*/ 	.byte	0x04, 0x17
        /*006e*/ 	.short	(.L_22 - .L_21)
.L_21:
        /*0070*/ 	.word	0x00000000
        /*0074*/ 	.short	0x0014
        /*0076*/ 	.short	0x0064
        /*0078*/ 	.byte	0x00, 0xf0, 0x11, 0x00


	//----- nvinfo : EIATTR_KPARAM_INFO
	.align		4
.L_22:
        /*007c*/ 	.byte	0x04, 0x17
        /*007e*/ 	.short	(.L_24 - .L_23)
.L_23:
        /*0080*/ 	.word	0x00000000
        /*0084*/ 	.short	0x0013
        /*0086*/ 	.short	0x0060
        /*0088*/ 	.byte	0x00, 0xf0, 0x11, 0x00


	//----- nvinfo : EIATTR_KPARAM_INFO
	.align		4
.L_24:
        /*008c*/ 	.byte	0x04, 0x17
        /*008e*/ 	.short	(.L_26 - .L_25)
.L_25:
        /*0090*/ 	.word	0x00000000
        /*0094*/ 	.short	0x0012
        /*0096*/ 	.short	0x005c
        /*0098*/ 	.byte	0x00, 0xf0, 0x11, 0x00


	//----- nvinfo : EIATTR_KPARAM_INFO
	.align		4
.L_26:
        /*009c*/ 	.byte	0x04, 0x17
        /*009e*/ 	.short	(.L_28 - .L_27)
.L_27:
        /*00a0*/ 	.word	0x00000000
        /*00a4*/ 	.short	0x0011
        /*00a6*/ 	.short	0x0058
        /*00a8*/ 	.byte	0x00, 0xf0, 0x11, 0x00


	//----- nvinfo : EIATTR_KPARAM_INFO
	.align		4
.L_28:
        /*00ac*/ 	.byte	0x04, 0x17
        /*00ae*/ 	.short	(.L_30 - .L_29)
.L_29:
        /*00b0*/ 	.word	0x00000000
        /*00b4*/ 	.short	0x0010
        /*00b6*/ 	.short	0x0054
        /*00b8*/ 	.byte	0x00, 0xf0, 0x11, 0x00


	//----- nvinfo : EIATTR_KPARAM_INFO
	.align		4
.L_30:
        /*00bc*/ 	.byte	0x04, 0x17
        /*00be*/ 	.short	(.L_32 - .L_31)
.L_31:
        /*00c0*/ 	.word	0x00000000
        /*00c4*/ 	.short	0x000f
        /*00c6*/ 	.short	0x0050
        /*00c8*/ 	.byte	0x00, 0xf0, 0x11, 0x00


	//----- nvinfo : EIATTR_KPARAM_INFO
	.align		4
.L_32:
        /*00cc*/ 	.byte	0x04, 0x17
        /*00ce*/ 	.short	(.L_34 - .L_33)
.L_33:
        /*00d0*/ 	.word	0x00000000
        /*00d4*/ 	.short	0x000e
        /*00d6*/ 	.short	0x004c
        /*00d8*/ 	.byte	0x00, 0xf0, 0x11, 0x00


	//----- nvinfo : EIATTR_KPARAM_INFO
	.align		4
.L_34:
        /*00dc*/ 	.byte	0x04, 0x17
        /*00de*/ 	.short	(.L_36 - .L_35)
.L_35:
        /*00e0*/ 	.word	0x00000000
        /*00e4*/ 	.short	0x000d
        /*00e6*/ 	.short	0x0048
        /*00e8*/ 	.byte	0x00, 0xf0, 0x11, 0x00


	//----- nvinfo : EIATTR_KPARAM_INFO
	.align		4
.L_36:
        /*00ec*/ 	.byte	0x04, 0x17
        /*00ee*/ 	.short	(.L_38 - .L_37)
.L_37:
        /*00f0*/ 	.word	0x00000000
        /*00f4*/ 	.short	0x000c
        /*00f6*/ 	.short	0x0044
        /*00f8*/ 	.byte	0x00, 0xf0, 0x11, 0x00


	//----- nvinfo : EIATTR_KPARAM_INFO
	.align		4
.L_38:
        /*00fc*/ 	.byte	0x04, 0x17
        /*00fe*/ 	.short	(.L_40 - .L_39)
.L_39:
        /*0100*/ 	.word	0x00000000
        /*0104*/ 	.short	0x000b
        /*0106*/ 	.short	0x0040
        /*0108*/ 	.byte	0x00, 0xf0, 0x11, 0x00


	//----- nvinfo : EIATTR_KPARAM_INFO
	.align		4
.L_40:
        /*010c*/ 	.byte	0x04, 0x17
        /*010e*/ 	.short	(.L_42 - .L_41)
.L_41:
        /*0110*/ 	.word	0x00000000
        /*0114*/ 	.short	0x000a
        /*0116*/ 	.short	0x003c
        /*0118*/ 	.byte	0x00, 0xf0, 0x11, 0x00


	//----- nvinfo : EIATTR_KPARAM_INFO
	.align		4
.L_42:
        /*011c*/ 	.byte	0x04, 0x17
        /*011e*/ 	.short	(.L_44 - .L_43)
.L_43:
        /*0120*/ 	.word	0x00000000
        /*0124*/ 	.short	0x0009
        /*0126*/ 	.short	0x0038
        /*0128*/ 	.byte	0x00, 0xf0, 0x11, 0x00


	//----- nvinfo : EIATTR_KPARAM_INFO
	.align		4
.L_44:
        /*012c*/ 	.byte	0x04, 0x17
        /*012e*/ 	.short	(.L_46 - .L_45)
.L_45:
        /*0130*/ 	.word	0x00000000
        /*0134*/ 	.short	0x0008
        /*0136*/ 	.short	0x0034
        /*0138*/ 	.byte	0x00, 0xf0, 0x11, 0x00


	//----- nvinfo : EIATTR_KPARAM_INFO
	.align		4
.L_46:
        /*013c*/ 	.byte	0x04, 0x17
        /*013e*/ 	.short	(.L_48 - .L_47)
.L_47:
        /*0140*/ 	.word	0x00000000
        /*0144*/ 	.short	0x0007
        /*0146*/ 	.short	0x0030
        /*0148*/ 	.byte	0x00, 0xf0, 0x11, 0x00


	//----- nvinfo : EIATTR_KPARAM_INFO
	.align		4
.L_48:
        /*014c*/ 	.byte	0x04, 0x17
        /*014e*/ 	.short	(.L_50 - .L_49)
.L_49:
        /*0150*/ 	.word	0x00000000
        /*0154*/ 	.short	0x0006
        /*0156*/ 	.short	0x002c
        /*0158*/ 	.byte	0x00, 0xf0, 0x11, 0x00


	//----- nvinfo : EIATTR_KPARAM_INFO
	.align		4
.L_50:
        /*015c*/ 	.byte	0x04, 0x17
        /*015e*/ 	.short	(.L_52 - .L_51)
.L_51:
        /*0160*/ 	.word	0x00000000
        /*0164*/ 	.short	0x0005
        /*0166*/ 	.short	0x0028
        /*0168*/ 	.byte	0x00, 0xf0, 0x11, 0x00


	//----- nvinfo : EIATTR_KPARAM_INFO
	.align		4
.L_52:
        /*016c*/ 	.byte	0x04, 0x17
        /*016e*/ 	.short	(.L_54 - .L_53)
.L_53:
        /*0170*/ 	.word	0x00000000
        /*0174*/ 	.short	0x0004
        /*0176*/ 	.short	0x0020
        /*0178*/ 	.byte	0x00, 0xf4, 0x21, 0x00


	//----- nvinfo : EIATTR_KPARAM_INFO
	.align		4
.L_54:
        /*017c*/ 	.byte	0x04, 0x17
        /*017e*/ 	.short	(.L_56 - .L_55)
.L_55:
        /*0180*/ 	.word	0x00000000
        /*0184*/ 	.short	0x0003
        /*0186*/ 	.short	0x0018
        /*0188*/ 	.byte	0x00, 0xf4, 0x21, 0x00


	//----- nvinfo : EIATTR_KPARAM_INFO
	.align		4
.L_56:
        /*018c*/ 	.byte	0x04, 0x17
        /*018e*/ 	.short	(.L_58 - .L_57)
.L_57:
        /*0190*/ 	.word	0x00000000
        /*0194*/ 	.short	0x0002
        /*0196*/ 	.short	0x0010
        /*0198*/ 	.byte	0x00, 0xf4, 0x21, 0x00


	//----- nvinfo : EIATTR_KPARAM_INFO
	.align		4
.L_58:
        /*019c*/ 	.byte	0x04, 0x17
        /*019e*/ 	.short	(.L_60 - .L_59)
.L_59:
        /*01a0*/ 	.word	0x00000000
        /*01a4*/ 	.short	0x0001
        /*01a6*/ 	.short	0x0008
        /*01a8*/ 	.byte	0x00, 0xf4, 0x21, 0x00


	//----- nvinfo : EIATTR_KPARAM_INFO
	.align		4
.L_60:
        /*01ac*/ 	.byte	0x04, 0x17
        /*01ae*/ 	.short	(.L_62 - .L_61)
.L_61:
        /*01b0*/ 	.word	0x00000000
        /*01b4*/ 	.short	0x0000
        /*01b6*/ 	.short	0x0000
        /*01b8*/ 	.byte	0x00, 0xf4, 0x21, 0x00


	//----- nvinfo : EIATTR_MAXREG_COUNT
	.align		4
.L_62:
        /*01bc*/ 	.byte	0x03, 0x1b
        /*01be*/ 	.short	0x00ff


	//----- nvinfo : EIATTR_NUM_BARRIERS
	.align		4
        /*01c0*/ 	.byte	0x02, 0x4c
        /*01c2*/ 	.byte	0x01
	.zero		1


	//----- nvinfo : EIATTR_MERCURY_ISA_VERSION
	.align		4
        /*01c4*/ 	.byte	0x03, 0x5f
        /*01c6*/ 	.short	0x0000


	//----- nvinfo : EIATTR_COOP_GROUP_MASK_REGIDS
	.align		4
        /*01c8*/ 	.byte	0x04, 0x29
        /*01ca*/ 	.short	(.L_64 - .L_63)


	//   ....[0]....
.L_63:
        /*01cc*/ 	.word	0xffffffff


	//   ....[1]....
        /*01d0*/ 	.word	0xffffffff


	//   ....[2]....
        /*01d4*/ 	.word	0xffffffff


	//   ....[3]....
        /*01d8*/ 	.word	0xffffffff


	//   ....[4]....
        /*01dc*/ 	.word	0xffffffff


	//   ....[5]....
        /*01e0*/ 	.word	0xffffffff


	//   ....[6]....
        /*01e4*/ 	.word	0xffffffff


	//   ....[7]....
        /*01e8*/ 	.word	0xffffffff


	//----- nvinfo : EIATTR_COOP_GROUP_INSTR_OFFSETS
	.align		4
.L_64:
        /*01ec*/ 	.byte	0x04, 0x28
        /*01ee*/ 	.short	(.L_66 - .L_65)


	//   ....[0]....
.L_65:
        /*01f0*/ 	.word	0x00000860


	//   ....[1]....
        /*01f4*/ 	.word	0x000008c0


	//   ....[2]....
        /*01f8*/ 	.word	0x000008e0


	//   ....[3]....
        /*01fc*/ 	.word	0x00000900


	//   ....[4]....
        /*0200*/ 	.word	0x00000bb0


	//   ....[5]....
        /*0204*/ 	.word	0x00000c90


	//   ....[6]....
        /*0208*/ 	.word	0x00000cd0


	//   ....[7]....
        /*020c*/ 	.word	0x00000d10


	//----- nvinfo : EIATTR_EXIT_INSTR_OFFSETS
	.align		4
.L_66:
        /*0210*/ 	.byte	0x04, 0x1c
        /*0212*/ 	.short	(.L_68 - .L_67)


	//   ....[0]....
.L_67:
        /*0214*/ 	.word	0x000017f0


	//   ....[1]....
        /*0218*/ 	.word	0x00001890


	//----- nvinfo : EIATTR_REQNTID
	.align		4
.L_68:
        /*021c*/ 	.byte	0x04, 0x10
        /*021e*/ 	.short	(.L_70 - .L_69)
.L_69:
        /*0220*/ 	.word	0x00000100
        /*0224*/ 	.word	0x00000001
        /*0228*/ 	.word	0x00000001
.L_70:


//--------------------- .nv.callgraph             --------------------------
	.section	.nv.callgraph,"",@"SHT_CUDA_CALLGRAPH"
	.align	4
	.sectionentsize	8
	.align		4
        /*0000*/ 	.word	0x00000000
	.align		4
        /*0004*/ 	.word	0xffffffff
	.align		4
        /*0008*/ 	.word	0x00000000
	.align		4
        /*000c*/ 	.word	0xfffffffe
	.align		4
        /*0010*/ 	.word	0x00000000
	.align		4
        /*0014*/ 	.word	0xfffffffd
	.align		4
        /*0018*/ 	.word	0x00000000
	.align		4
        /*001c*/ 	.word	0xfffffffc


//--------------------- .nv.rel.action            --------------------------
	.section	.nv.rel.action,"",@"SHT_CUDA_RELOCINFO"
	.align	8
	.sectionentsize	8
        /*0000*/ 	.byte	0x73, 0x00, 0x00, 0x00, 0x00, 0x00, 0x00, 0x00, 0x00, 0x00, 0x00, 0x11, 0x25, 0x00, 0x05, 0x36


//--------------------- .nv.constant4             --------------------------
	.section	.nv.constant4,"a",@progbits
	.align	8
	.align		8
.nv.constant4:
        /*0000*/ 	.dword	_$_str


//--------------------- .nv.constant0.attn_fwd    --------------------------
	.section	.nv.constant0.attn_fwd,"a",@progbits
	.sectionflags	@""
	.align	4
.nv.constant0.attn_fwd:
	.zero		488


//--------------------- .text.attn_fwd            --------------------------
	.section	.text.attn_fwd,"ax",@progbits
	.sectioninfo	@"SHI_REGISTERS=48"
	.align	128
        .global         attn_fwd
        .type           attn_fwd,@function
        .size           attn_fwd,(.L_x_3 - attn_fwd)
        .other          attn_fwd,@"STO_CUDA_ENTRY STV_DEFAULT"
attn_fwd:
.text.attn_fwd:
[----:B------:R-:W-:Y:S02]  /*0000*/  MOV R1, c[0x0][0x28] ;  /* 0x00000a0000017a02 */ /* 0x000fe40000000f00 */
[----:B------:R-:W0:Y:S01]  /*0010*/  S2R R0, SR_TID.X ;  /* 0x0000000000007919 */ /* 0x000e220000002100 */
[----:B------:R-:W-:Y:S01]  /*0020*/  MOV R8, c[0x0][0x198] ;  /* 0x0000660000087a02 */ /* 0x000fe20000000f00 */
[----:B------:R-:W-:Y:S02]  /*0030*/  ULDC.64 UR4, c[0x0][0x118] ;  /* 0x0000460000047ab9 */ /* 0x000fe40000000a00 */
[----:B------:R-:W1:Y:S04]  /*0040*/  S2R R3, SR_CTAID.X ;  /* 0x0000000000037919 */ /* 0x000e680000002500 */
[----:B------:R-:W2:Y:S01]  /*0050*/  S2R R2, SR_CTAID.Y ;  /* 0x0000000000027919 */ /* 0x000ea20000002600 */
[----:B0-----:R-:W-:Y:S02]  /*0060*/  LOP3.LUT R38, R0, 0x3f, RZ, 0xc0, !PT ;  /* 0x0000003f00267812 */ /* 0x001fe400078ec0ff */
[----:B------:R-:W-:-:S03]  /*0070*/  SHF.R.U32.HI R36, RZ, 0x6, R0 ;  /* 0x00000006ff247819 */ /* 0x000fc60000011600 */
[----:B-1----:R-:W-:Y:S01]  /*0080*/  IMAD R38, R3, 0x40, R38 ;  /* 0x0000004003267824 */ /* 0x002fe200078e0226 */
[----:B------:R-:W-:Y:S01]  /*0090*/  SGXT.U32 R36, R36, 0x2 ;  /* 0x000000022424781a */ /* 0x000fe20000000000 */
[----:B--2---:R-:W-:Y:S02]  /*00a0*/  IMAD R3, R2, c[0x0][0x190], RZ ;  /* 0x0000640002037a24 */ /* 0x004fe400078e02ff */
[----:B------:R-:W-:Y:S02]  /*00b0*/  IMAD R5, R38, c[0x0][0x194], RZ ;  /* 0x0000650026057a24 */ /* 0x000fe400078e02ff */
[----:B------:R-:W-:Y:S02]  /*00c0*/  IMAD R9, R36, c[0x0][0x198], RZ ;  /* 0x0000660024097a24 */ /* 0x000fe400078e02ff */
[----:B------:R-:W-:Y:S01]  /*00d0*/  IMAD.SHL.U32 R4, R3, 0x2, RZ ;  /* 0x0000000203047824 */ /* 0x000fe200078e00ff */
[----:B------:R-:W-:Y:S01]  /*00e0*/  SHF.L.U32 R7, R5, 0x1, RZ ;  /* 0x0000000105077819 */ /* 0x000fe200000006ff */
[----:B------:R-:W-:-:S02]  /*00f0*/  IMAD R11, R8, 0x4, R9 ;  /* 0x00000004080b7824 */ /* 0x000fc400078e0209 */
[----:B------:R-:W-:Y:S01]  /*0100*/  IMAD.HI R3, R3, 0x2, RZ ;  /* 0x0000000203037827 */ /* 0x000fe200078e02ff */
[----:B------:R-:W-:Y:S02]  /*0110*/  IADD3 R10, P0, P1, R7, c[0x0][0x160], R4 ;  /* 0x00005800070a7a10 */ /* 0x000fe4000791e004 */
[----:B------:R-:W-:Y:S01]  /*0120*/  LEA R12, R8, R11, 0x2 ;  /* 0x0000000b080c7211 */ /* 0x000fe200078e10ff */
[----:B------:R-:W-:-:S05]  /*0130*/  IMAD.HI R6, R5, 0x2, RZ ;  /* 0x0000000205067827 */ /* 0x000fca00078e02ff */
[----:B------:R-:W-:Y:S01]  /*0140*/  IADD3.X R14, R6, c[0x0][0x164], R3, P0, P1 ;  /* 0x00005900060e7a10 */ /* 0x000fe200007e2403 */
[----:B------:R-:W-:Y:S01]  /*0150*/  IMAD R3, R8, 0x4, R12 ;  /* 0x0000000408037824 */ /* 0x000fe200078e020c */
[-C--:B------:R-:W-:Y:S02]  /*0160*/  LEA R4, P0, R9, R10.reuse, 0x1 ;  /* 0x0000000a09047211 */ /* 0x080fe400078008ff */
[CC--:B------:R-:W-:Y:S02]  /*0170*/  LEA R8, P2, R12.reuse, R10.reuse, 0x1 ;  /* 0x0000000a0c087211 */ /* 0x0c0fe400078408ff */
[----:B------:R-:W-:Y:S02]  /*0180*/  LEA R6, P1, R11, R10, 0x1 ;  /* 0x0000000a0b067211 */ /* 0x000fe400078208ff */
[-C--:B------:R-:W-:Y:S02]  /*0190*/  LEA.HI.X.SX32 R5, R9, R14.reuse, 0x1, P0 ;  /* 0x0000000e09057211 */ /* 0x080fe400000f0eff */
[----:B------:R-:W-:-:S02]  /*01a0*/  LEA.HI.X.SX32 R9, R12, R14, 0x1, P2 ;  /* 0x0000000e0c097211 */ /* 0x000fc400010f0eff */
[----:B------:R-:W-:Y:S01]  /*01b0*/  LEA.HI.X.SX32 R7, R11, R14, 0x1, P1 ;  /* 0x0000000e0b077211 */ /* 0x000fe200008f0eff */
[----:B------:R0:W2:Y:S01]  /*01c0*/  LDG.E.U16 R4, [R4.64] ;  /* 0x0000000404047981 */ /* 0x0000a2000c1e1500 */
[----:B------:R-:W-:-:S03]  /*01d0*/  LEA R10, P3, R3, R10, 0x1 ;  /* 0x0000000a030a7211 */ /* 0x000fc600078608ff */
[----:B------:R-:W3:Y:S01]  /*01e0*/  LDG.E.U16 R8, [R8.64] ;  /* 0x0000000408087981 */ /* 0x000ee2000c1e1500 */
[----:B------:R-:W-:-:S03]  /*01f0*/  LEA.HI.X.SX32 R11, R3, R14, 0x1, P3 ;  /* 0x0000000e030b7211 */ /* 0x000fc600018f0eff */
[----:B------:R-:W4:Y:S04]  /*0200*/  LDG.E.U16 R6, [R6.64] ;  /* 0x0000000406067981 */ /* 0x000f28000c1e1500 */
[----:B------:R-:W5:Y:S01]  /*0210*/  LDG.E.U16 R10, [R10.64] ;  /* 0x000000040a0a7981 */ /* 0x000f62000c1e1500 */
[C---:B------:R-:W-:Y:S02]  /*0220*/  LOP3.LUT R37, R0.reuse, 0xc0, RZ, 0xc0, !PT ;  /* 0x000000c000257812 */ /* 0x040fe400078ec0ff */
[----:B------:R-:W-:Y:S02]  /*0230*/  SHF.L.U32 R35, R0, 0x1, RZ ;  /* 0x0000000100237819 */ /* 0x000fe400000006ff */
[----:B------:R-:W-:-:S04]  /*0240*/  SHF.R.U32.HI R12, RZ, 0x2, R37 ;  /* 0x00000002ff0c7819 */ /* 0x000fc80000011625 */
[----:B------:R-:W-:-:S04]  /*0250*/  LOP3.LUT R3, R12, 0x1fe, R35, 0x78, !PT ;  /* 0x000001fe0c037812 */ /* 0x000fc800078e7823 */
[----:B------:R-:W-:Y:S01]  /*0260*/  LOP3.LUT R17, R3, 0x40, RZ, 0x3c, !PT ;  /* 0x0000004003117812 */ /* 0x000fe200078e3cff */
[----:B0-----:R-:W-:-:S05]  /*0270*/  IMAD.MOV.U32 R5, RZ, RZ, c[0x0][0x1d0] ;  /* 0x00007400ff057624 */ /* 0x001fca00078e00ff */
[----:B------:R-:W-:Y:S01]  /*0280*/  ISETP.GE.AND P0, PT, R5, 0x1, PT ;  /* 0x000000010500780c */ /* 0x000fe20003f06270 */
[----:B------:R-:W-:Y:S01]  /*0290*/  IMAD.MOV.U32 R34, RZ, RZ, 0x3f800000 ;  /* 0x3f800000ff227424 */ /* 0x000fe200078e00ff */
[----:B------:R-:W-:Y:S01]  /*02a0*/  MOV R39, 0xff800000 ;  /* 0xff80000000277802 */ /* 0x000fe20000000f00 */
[----:B------:R-:W-:Y:S01]  /*02b0*/  IMAD.MOV.U32 R25, RZ, RZ, -0x800000 ;  /* 0xff800000ff197424 */ /* 0x000fe200078e00ff */
[----:B------:R-:W-:Y:S01]  /*02c0*/  MOV R33, 0x3f800000 ;  /* 0x3f80000000217802 */ /* 0x000fe20000000f00 */
[----:B------:R-:W-:Y:S01]  /*02d0*/  CS2R R12, SRZ ;  /* 0x00000000000c7805 */ /* 0x000fe2000001ff00 */
[----:B------:R-:W-:Y:S01]  /*02e0*/  CS2R R14, SRZ ;  /* 0x00000000000e7805 */ /* 0x000fe2000001ff00 */
[----:B--2---:R-:W-:Y:S04]  /*02f0*/  STS.U16 [R3], R4 ;  /* 0x0000000403007388 */ /* 0x004fe80000000400 */
[----:B---3--:R0:W-:Y:S04]  /*0300*/  STS.U16 [R3+0x400], R8 ;  /* 0x0004000803007388 */ /* 0x0081e80000000400 */
[----:B----4-:R-:W-:Y:S04]  /*0310*/  STS.U16 [R17+0x200], R6 ;  /* 0x0002000611007388 */ /* 0x010fe80000000400 */
[----:B-----5:R1:W-:Y:S01]  /*0320*/  STS.U16 [R17+0x600], R10 ;  /* 0x0006000a11007388 */ /* 0x0203e20000000400 */
[----:B0-----:R-:W-:Y:S01]  /*0330*/  CS2R R8, SRZ ;  /* 0x0000000000087805 */ /* 0x001fe2000001ff00 */
[----:B-1----:R-:W-:Y:S01]  /*0340*/  CS2R R10, SRZ ;  /* 0x00000000000a7805 */ /* 0x002fe2000001ff00 */
[----:B------:R-:W-:Y:S05]  /*0350*/  @!P0 BRA `(.L_x_0) ;  /* 0x00000a4000008947 */ /* 0x000fea0003800000 */
[----:B------:R-:W-:Y:S01]  /*0360*/  LOP3.LUT R5, R0, 0xf, RZ, 0xc0, !PT ;  /* 0x0000000f00057812 */ /* 0x000fe200078ec0ff */
[C---:B------:R-:W-:Y:S01]  /*0370*/  IMAD R3, R2.reuse, c[0x0][0x1a0], RZ ;  /* 0x0000680002037a24 */ /* 0x040fe200078e02ff */
[----:B------:R-:W-:Y:S01]  /*0380*/  MOV R34, 0x3f800000 ;  /* 0x3f80000000227802 */ /* 0x000fe20000000f00 */
[----:B------:R-:W-:Y:S01]  /*0390*/  IMAD R4, R2, c[0x0][0x1b0], RZ ;  /* 0x00006c0002047a24 */ /* 0x000fe200078e02ff */
[----:B------:R-:W-:Y:S01]  /*03a0*/  CS2R R28, SRZ ;  /* 0x00000000001c7805 */ /* 0x000fe2000001ff00 */
[C---:B------:R-:W-:Y:S01]  /*03b0*/  IMAD R6, R5.reuse, c[0x0][0x1a8], RZ ;  /* 0x00006a0005067a24 */ /* 0x040fe200078e02ff */
[----:B------:R-:W-:Y:S01]  /*03c0*/  MOV R40, 0xff800000 ;  /* 0xff80000000287802 */ /* 0x000fe20000000f00 */
[----:B------:R-:W-:Y:S01]  /*03d0*/  IMAD R9, R5, c[0x0][0x1b4], RZ ;  /* 0x00006d0005097a24 */ /* 0x000fe200078e02ff */
[C---:B------:R-:W-:Y:S01]  /*03e0*/  SHF.L.U32 R5, R3.reuse, 0x1, RZ ;  /* 0x0000000103057819 */ /* 0x040fe200000006ff */
[----:B------:R-:W-:Y:S01]  /*03f0*/  IMAD.SHL.U32 R8, R6, 0x2, RZ ;  /* 0x0000000206087824 */ /* 0x000fe200078e00ff */
[----:B------:R-:W-:Y:S01]  /*0400*/  SHF.L.U32 R7, R4, 0x1, RZ ;  /* 0x0000000104077819 */ /* 0x000fe200000006ff */
[----:B------:R-:W-:Y:S01]  /*0410*/  IMAD.HI R3, R3, 0x2, RZ ;  /* 0x0000000203037827 */ /* 0x000fe200078e02ff */
[----:B------:R-:W-:-:S02]  /*0420*/  MOV R33, 0x3f800000 ;  /* 0x3f80000000217802 */ /* 0x000fc40000000f00 */
[----:B------:R-:W-:Y:S01]  /*0430*/  IADD3 R12, P0, P1, R8, c[0x0][0x168], R5 ;  /* 0x00005a00080c7a10 */ /* 0x000fe2000791e005 */
[C---:B------:R-:W-:Y:S01]  /*0440*/  IMAD.SHL.U32 R10, R9.reuse, 0x2, RZ ;  /* 0x00000002090a7824 */ /* 0x040fe200078e00ff */
[----:B------:R-:W-:Y:S01]  /*0450*/  SHF.L.U32 R5, R0, 0x5, RZ ;  /* 0x0000000500057819 */ /* 0x000fe200000006ff */
[----:B------:R-:W-:Y:S01]  /*0460*/  IMAD.HI R6, R6, 0x2, RZ ;  /* 0x0000000206067827 */ /* 0x000fe200078e02ff */
[----:B------:R-:W-:Y:S02]  /*0470*/  SHF.R.S32.HI R8, RZ, 0x2, R0 ;  /* 0x00000002ff087819 */ /* 0x000fe40000011400 */
[----:B------:R-:W-:Y:S01]  /*0480*/  IADD3 R11, P2, P3, R10, c[0x0][0x170], R7 ;  /* 0x00005c000a0b7a10 */ /* 0x000fe20007b5e007 */
[----:B------:R-:W-:Y:S01]  /*0490*/  IMAD.HI R4, R4, 0x2, RZ ;  /* 0x0000000204047827 */ /* 0x000fe200078e02ff */
[----:B------:R-:W-:Y:S02]  /*04a0*/  IADD3.X R14, R6, c[0x0][0x16c], R3, P0, P1 ;  /* 0x00005b00060e7a10 */ /* 0x000fe400007e2403 */
[----:B------:R-:W-:Y:S01]  /*04b0*/  LOP3.LUT R6, R0, 0x10, RZ, 0xc0, !PT ;  /* 0x0000001000067812 */ /* 0x000fe200078ec0ff */
[----:B------:R-:W-:Y:S01]  /*04c0*/  IMAD.HI R9, R9, 0x2, RZ ;  /* 0x0000000209097827 */ /* 0x000fe200078e02ff */
[----:B------:R-:W-:-:S02]  /*04d0*/  LOP3.LUT R7, R5, 0x60, RZ, 0xc0, !PT ;  /* 0x0000006005077812 */ /* 0x000fc400078ec0ff */
[----:B------:R-:W-:Y:S01]  /*04e0*/  LOP3.LUT R5, R0, 0x7, RZ, 0xc0, !PT ;  /* 0x0000000700057812 */ /* 0x000fe200078ec0ff */
[----:B------:R-:W-:Y:S01]  /*04f0*/  IMAD.MOV.U32 R42, RZ, RZ, -0x800000 ;  /* 0xff800000ff2a7424 */ /* 0x000fe200078e00ff */
[----:B------:R-:W-:Y:S01]  /*0500*/  SHF.R.U32.HI R3, RZ, 0x4, R0 ;  /* 0x00000004ff037819 */ /* 0x000fe20000011600 */
[----:B------:R-:W-:Y:S01]  /*0510*/  IMAD R7, R6, 0x10, R7 ;  /* 0x0000001006077824 */ /* 0x000fe200078e0207 */
[----:B------:R-:W-:Y:S02]  /*0520*/  LEA R31, R5, R6, 0x1 ;  /* 0x00000006051f7211 */ /* 0x000fe400078e08ff */
[----:B------:R-:W-:Y:S02]  /*0530*/  SGXT.U32 R3, R3, 0x4 ;  /* 0x000000040303781a */ /* 0x000fe40000000000 */
[----:B------:R-:W-:Y:S02]  /*0540*/  SGXT R6, R8, 0x1 ;  /* 0x000000010806781a */ /* 0x000fe40000000200 */
[----:B------:R-:W-:-:S02]  /*0550*/  IADD3.X R9, R9, c[0x0][0x174], R4, P2, P3 ;  /* 0x00005d0009097a10 */ /* 0x000fc400017e6404 */
[----:B------:R-:W-:Y:S01]  /*0560*/  LOP3.LUT R10, R6, 0x90, RZ, 0xc0, !PT ;  /* 0x00000090060a7812 */ /* 0x000fe200078ec0ff */
[----:B------:R-:W-:Y:S01]  /*0570*/  IMAD R6, R3, c[0x0][0x1b8], RZ ;  /* 0x00006e0003067a24 */ /* 0x000fe200078e02ff */
[----:B------:R-:W-:Y:S02]  /*0580*/  SHF.L.U32 R5, R5, 0x4, RZ ;  /* 0x0000000405057819 */ /* 0x000fe400000006ff */
[----:B------:R-:W-:Y:S02]  /*0590*/  LOP3.LUT R10, R10, 0x10, R35, 0x78, !PT ;  /* 0x000000100a0a7812 */ /* 0x000fe400078e7823 */
[C---:B------:R-:W-:Y:S02]  /*05a0*/  LEA R4, P1, R6.reuse, R11, 0x1 ;  /* 0x0000000b06047211 */ /* 0x040fe400078208ff */
[----:B------:R-:W-:Y:S01]  /*05b0*/  LOP3.LUT R8, R5, 0x60, R0, 0x78, !PT ;  /* 0x0000006005087812 */ /* 0x000fe200078e7800 */
[----:B------:R-:W-:Y:S01]  /*05c0*/  IMAD R5, R3, c[0x0][0x1a4], RZ ;  /* 0x0000690003057a24 */ /* 0x000fe200078e02ff */
[----:B------:R-:W-:-:S02]  /*05d0*/  LEA.HI.X.SX32 R6, R6, R9, 0x1, P1 ;  /* 0x0000000906067211 */ /* 0x000fc400008f0eff */
[----:B------:R-:W-:Y:S02]  /*05e0*/  SHF.R.S32.HI R9, RZ, 0x6, R0 ;  /* 0x00000006ff097819 */ /* 0x000fe40000011400 */
[--C-:B------:R-:W-:Y:S02]  /*05f0*/  LOP3.LUT R8, R8, 0x10, R35.reuse, 0x78, !PT ;  /* 0x0000001008087812 */ /* 0x100fe400078e7823 */
[----:B------:R-:W-:Y:S02]  /*0600*/  SGXT R9, R9, 0x1 ;  /* 0x000000010909781a */ /* 0x000fe40000000200 */
[----:B------:R-:W-:Y:S01]  /*0610*/  LEA R3, P0, R5, R12, 0x1 ;  /* 0x0000000c05037211 */ /* 0x000fe200078008ff */
[----:B------:R-:W-:Y:S01]  /*0620*/  IMAD.U32 R31, R31, 0x40, R8 ;  /* 0x000000401f1f7824 */ /* 0x000fe200078e0008 */
[----:B------:R-:W-:Y:S01]  /*0630*/  LOP3.LUT R32, R9, 0x90, RZ, 0xc0, !PT ;  /* 0x0000009009207812 */ /* 0x000fe200078ec0ff */
[----:B------:R-:W-:Y:S01]  /*0640*/  CS2R R12, SRZ ;  /* 0x00000000000c7805 */ /* 0x000fe2000001ff00 */
[----:B------:R-:W-:Y:S01]  /*0650*/  IADD3 R30, R10, R7, RZ ;  /* 0x000000070a1e7210 */ /* 0x000fe20007ffe0ff */
[----:B------:R-:W-:Y:S01]  /*0660*/  IMAD.MOV.U32 R7, RZ, RZ, RZ ;  /* 0x000000ffff077224 */ /* 0x000fe200078e00ff */
[----:B------:R-:W-:Y:S01]  /*0670*/  LEA.HI.X.SX32 R5, R5, R14, 0x1, P0 ;  /* 0x0000000e05057211 */ /* 0x000fe200000f0eff */
[----:B------:R-:W-:Y:S01]  /*0680*/  CS2R R8, SRZ ;  /* 0x0000000000087805 */ /* 0x000fe2000001ff00 */
[----:B------:R-:W-:Y:S01]  /*0690*/  CS2R R14, SRZ ;  /* 0x00000000000e7805 */ /* 0x000fe2000001ff00 */
[----:B------:R-:W-:Y:S01]  /*06a0*/  CS2R R10, SRZ ;  /* 0x00000000000a7805 */ /* 0x000fe2000001ff00 */
[----:B------:R-:W-:-:S02]  /*06b0*/  LOP3.LUT R32, R32, 0x17e, R35, 0x78, !PT ;  /* 0x0000017e20207812 */ /* 0x000fc400078e7823 */
.L_x_1:
[----:B------:R-:W-:-:S04]  /*06c0*/  LEA R20, P0, R28, R3, 0x1 ;  /* 0x000000031c147211 */ /* 0x000fc800078008ff */
[----:B------:R-:W-:-:S05]  /*06d0*/  LEA.HI.X.SX32 R21, R28, R5, 0x1, P0 ;  /* 0x000000051c157211 */ /* 0x000fca00000f0eff */
[----:B------:R-:W2:Y:S04]  /*06e0*/  LDG.E.U16 R39, [R20.64] ;  /* 0x0000000414277981 */ /* 0x000ea8000c1e1500 */
[----:B------:R-:W-:Y:S01]  /*06f0*/  BAR.SYNC.DEFER_BLOCKING 0x0 ;  /* 0x0000000000007b1d */ /* 0x000fe20000010000 */
[----:B------:R-:W-:-:S04]  /*0700*/  LEA R44, P0, R29, R4, 0x1 ;  /* 0x000000041d2c7211 */ /* 0x000fc800078008ff */
[----:B------:R-:W-:Y:S01]  /*0710*/  LEA.HI.X.SX32 R45, R29, R6, 0x1, P0 ;  /* 0x000000061d2d7211 */ /* 0x000fe200000f0eff */
[----:B--2---:R-:W-:Y:S04]  /*0720*/  STS.U16 [R32+0x800], R39 ;  /* 0x0008002720007388 */ /* 0x004fe80000000400 */
[----:B------:R-:W-:Y:S06]  /*0730*/  BAR.SYNC.DEFER_BLOCKING 0x0 ;  /* 0x0000000000007b1d */ /* 0x000fec0000010000 */
[----:B------:R0:W2:Y:S01]  /*0740*/  LDG.E.U16 R41, [R44.64] ;  /* 0x000000042c297981 */ /* 0x0000a2000c1e1500 */
[----:B------:R-:W-:-:S03]  /*0750*/  IADD3 R7, R7, 0x10, RZ ;  /* 0x0000001007077810 */ /* 0x000fc60007ffe0ff */
[----:B------:R-:W-:Y:S01]  /*0760*/  LDSM.16.MT88.4 R16, [R31] ;  /* 0x000000001f10783b */ /* 0x000fe20000004200 */
[----:B------:R-:W-:-:S03]  /*0770*/  ISETP.GE.AND P0, PT, R7, c[0x0][0x1d0], PT ;  /* 0x0000740007007a0c */ /* 0x000fc60003f06270 */
[----:B------:R-:W1:Y:S04]  /*0780*/  LDSM.16.M88.4 R20, [R30+0x800] ;  /* 0x000800001e14783b */ /* 0x000e680000000200 */
[----:B------:R-:W-:Y:S01]  /*0790*/  BAR.SYNC.DEFER_BLOCKING 0x0 ;  /* 0x0000000000007b1d */ /* 0x000fe20000010000 */
[C---:B-1----:R-:W-:Y:S08]  /*07a0*/  HMMA.16816.F32 R24, R16.reuse, R20, RZ ;  /* 0x000000141018723c */ /* 0x042ff000000018ff */
[----:B------:R-:W-:Y:S11]  /*07b0*/  HMMA.16816.F32 R16, R16, R22, RZ ;  /* 0x000000161010723c */ /* 0x000ff600000018ff */
[----:B------:R-:W-:Y:S05]  /*07c0*/  @!UPT UIADD3 URZ, URZ, URZ, URZ ;  /* 0x0000003f3f3ff290 */ /* 0x000fea000fffe03f */
[----:B------:R-:W-:Y:S02]  /*07d0*/  FMUL R20, R24, c[0x0][0x188] ;  /* 0x0000620018147a20 */ /* 0x000fe40000400000 */
[----:B------:R-:W-:-:S05]  /*07e0*/  FMUL R21, R25, c[0x0][0x188] ;  /* 0x0000620019157a20 */ /* 0x000fca0000400000 */
[----:B------:R-:W-:Y:S01]  /*07f0*/  FMNMX R21, R20, R21, !PT ;  /* 0x0000001514157209 */ /* 0x000fe20007800000 */
[----:B------:R-:W-:Y:S02]  /*0800*/  FMUL R22, R16, c[0x0][0x188] ;  /* 0x0000620010167a20 */ /* 0x000fe40000400000 */
[----:B------:R-:W-:-:S03]  /*0810*/  FMUL R20, R17, c[0x0][0x188] ;  /* 0x0000620011147a20 */ /* 0x000fc60000400000 */
[----:B------:R-:W-:Y:S01]  /*0820*/  FMNMX R21, R22, R21, !PT ;  /* 0x0000001516157209 */ /* 0x000fe20007800000 */
[----:B------:R-:W-:-:S03]  /*0830*/  FMUL R22, R27, c[0x0][0x188] ;  /* 0x000062001b167a20 */ /* 0x000fc60000400000 */
[----:B------:R-:W-:Y:S01]  /*0840*/  FMNMX R20, R20, R21, !PT ;  /* 0x0000001514147209 */ /* 0x000fe20007800000 */
[----:B------:R-:W-:-:S04]  /*0850*/  FMUL R21, R26, c[0x0][0x188] ;  /* 0x000062001a157a20 */ /* 0x000fc80000400000 */
[----:B------:R-:W1:Y:S01]  /*0860*/  SHFL.BFLY PT, R39, R20, 0x2, 0x1f ;  /* 0x0c401f0014277f89 */ /* 0x000e6200000e0000 */
[----:B------:R-:W-:Y:S01]  /*0870*/  FMNMX R22, R21, R22, !PT ;  /* 0x0000001615167209 */ /* 0x000fe20007800000 */
[----:B------:R-:W-:-:S05]  /*0880*/  FMUL R21, R18, c[0x0][0x188] ;  /* 0x0000620012157a20 */ /* 0x000fca0000400000 */
[----:B------:R-:W-:Y:S01]  /*0890*/  FMNMX R22, R21, R22, !PT ;  /* 0x0000001615167209 */ /* 0x000fe20007800000 */
[----:B------:R-:W-:-:S05]  /*08a0*/  FMUL R21, R19, c[0x0][0x188] ;  /* 0x0000620013157a20 */ /* 0x000fca0000400000 */
[----:B------:R-:W-:-:S05]  /*08b0*/  FMNMX R23, R21, R22, !PT ;  /* 0x0000001615177209 */ /* 0x000fca0007800000 */
[----:B------:R-:W3:Y:S01]  /*08c0*/  SHFL.BFLY PT, R22, R23, 0x2, 0x1f ;  /* 0x0c401f0017167f89 */ /* 0x000ee200000e0000 */
[----:B-1----:R-:W-:-:S05]  /*08d0*/  FMNMX R43, R20, R39, !PT ;  /* 0x00000027142b7209 */ /* 0x002fca0007800000 */
[----:B0-----:R-:W0:Y:S01]  /*08e0*/  SHFL.BFLY PT, R44, R43, 0x1, 0x1f ;  /* 0x0c201f002b2c7f89 */ /* 0x001e2200000e0000 */
[----:B---3--:R-:W-:-:S05]  /*08f0*/  FMNMX R22, R23, R22, !PT ;  /* 0x0000001617167209 */ /* 0x008fca0007800000 */
[----:B------:R-:W1:Y:S01]  /*0900*/  SHFL.BFLY PT, R21, R22, 0x1, 0x1f ;  /* 0x0c201f0016157f89 */ /* 0x000e6200000e0000 */
[----:B0-----:R-:W-:-:S04]  /*0910*/  FMNMX R39, R43, R44, !PT ;  /* 0x0000002c2b277209 */ /* 0x001fc80007800000 */
[----:B------:R-:W-:-:S05]  /*0920*/  FMNMX R39, R39, R42, !PT ;  /* 0x0000002a27277209 */ /* 0x000fca0007800000 */
[--C-:B------:R-:W-:Y:S02]  /*0930*/  FFMA R24, R24, c[0x0][0x188], -R39.reuse ;  /* 0x0000620018187a23 */ /* 0x100fe40000000827 */
[--C-:B------:R-:W-:Y:S02]  /*0940*/  FFMA R25, R25, c[0x0][0x188], -R39.reuse ;  /* 0x0000620019197a23 */ /* 0x100fe40000000827 */
[----:B------:R-:W-:Y:S02]  /*0950*/  FMUL R20, R24, 1.4426950216293334961 ;  /* 0x3fb8aa3b18147820 */ /* 0x000fe40000400000 */
[----:B------:R-:W-:Y:S02]  /*0960*/  FMUL R24, R25, 1.4426950216293334961 ;  /* 0x3fb8aa3b19187820 */ /* 0x000fe40000400000 */
[--C-:B------:R-:W-:Y:S01]  /*0970*/  FFMA R16, R16, c[0x0][0x188], -R39.reuse ;  /* 0x0000620010107a23 */ /* 0x100fe20000000827 */
[----:B-1----:R-:W-:Y:S01]  /*0980*/  FMNMX R25, R22, R21, !PT ;  /* 0x0000001516197209 */ /* 0x002fe20007800000 */
[----:B------:R-:W-:Y:S02]  /*0990*/  MUFU.EX2 R20, R20 ;  /* 0x0000001400147308 */ /* 0x000fe40000000800 */
[----:B------:R-:W-:Y:S01]  /*09a0*/  FMUL R43, R16, 1.4426950216293334961 ;  /* 0x3fb8aa3b102b7820 */ /* 0x000fe20000400000 */
[----:B------:R-:W-:Y:S01]  /*09b0*/  FMNMX R25, R25, R40, !PT ;  /* 0x0000002819197209 */ /* 0x000fe20007800000 */
[----:B------:R-:W-:-:S04]  /*09c0*/  FFMA R16, R17, c[0x0][0x188], -R39 ;  /* 0x0000620011107a23 */ /* 0x000fc80000000827 */
[--C-:B------:R-:W-:Y:S01]  /*09d0*/  FFMA R26, R26, c[0x0][0x188], -R25.reuse ;  /* 0x000062001a1a7a23 */ /* 0x100fe20000000819 */
[----:B------:R0:W1:Y:S01]  /*09e0*/  MUFU.EX2 R21, R24 ;  /* 0x0000001800157308 */ /* 0x0000620000000800 */
[--C-:B------:R-:W-:Y:S02]  /*09f0*/  FFMA R27, R27, c[0x0][0x188], -R25.reuse ;  /* 0x000062001b1b7a23 */ /* 0x100fe40000000819 */
[----:B------:R-:W-:Y:S02]  /*0a00*/  FMUL R23, R26, 1.4426950216293334961 ;  /* 0x3fb8aa3b1a177820 */ /* 0x000fe40000400000 */
[----:B------:R-:W-:Y:S02]  /*0a10*/  FMUL R26, R27, 1.4426950216293334961 ;  /* 0x3fb8aa3b1b1a7820 */ /* 0x000fe40000400000 */
[----:B------:R-:W-:Y:S01]  /*0a20*/  FFMA R18, R18, c[0x0][0x188], -R25 ;  /* 0x0000620012127a23 */ /* 0x000fe20000000819 */
[----:B------:R-:W3:Y:S01]  /*0a30*/  MUFU.EX2 R17, R43 ;  /* 0x0000002b00117308 */ /* 0x000ee20000000800 */
[----:B------:R-:W-:-:S02]  /*0a40*/  FMUL R22, R16, 1.4426950216293334961 ;  /* 0x3fb8aa3b10167820 */ /* 0x000fc40000400000 */
[----:B------:R-:W-:Y:S02]  /*0a50*/  FMUL R27, R18, 1.4426950216293334961 ;  /* 0x3fb8aa3b121b7820 */ /* 0x000fe40000400000 */
[----:B------:R-:W-:-:S03]  /*0a60*/  FFMA R16, R19, c[0x0][0x188], -R25 ;  /* 0x0000620013107a23 */ /* 0x000fc60000000819 */
[----:B------:R-:W-:Y:S01]  /*0a70*/  MUFU.EX2 R23, R23 ;  /* 0x0000001700177308 */ /* 0x000fe20000000800 */
[----:B0-----:R-:W-:Y:S02]  /*0a80*/  FMUL R24, R16, 1.4426950216293334961 ;  /* 0x3fb8aa3b10187820 */ /* 0x001fe40000400000 */
[----:B-1----:R-:W-:-:S05]  /*0a90*/  FADD R16, R20, R21 ;  /* 0x0000001514107221 */ /* 0x002fca0000000000 */
[----:B------:R-:W0:Y:S01]  /*0aa0*/  MUFU.EX2 R26, R26 ;  /* 0x0000001a001a7308 */ /* 0x000e220000000800 */
[----:B---3--:R-:W-:Y:S01]  /*0ab0*/  FADD R43, R17, R16 ;  /* 0x00000010112b7221 */ /* 0x008fe20000000000 */
[----:B------:R-:W-:-:S06]  /*0ac0*/  F2FP.PACK_AB R16, R21, R20 ;  /* 0x000000141510723e */ /* 0x000fcc00000000ff */
[----:B------:R-:W1:Y:S08]  /*0ad0*/  MUFU.EX2 R22, R22 ;  /* 0x0000001600167308 */ /* 0x000e700000000800 */
[----:B------:R-:W3:Y:S01]  /*0ae0*/  MUFU.EX2 R19, R27 ;  /* 0x0000001b00137308 */ /* 0x000ee20000000800 */
[----:B0-----:R-:W-:-:S07]  /*0af0*/  FADD R20, R23, R26 ;  /* 0x0000001a17147221 */ /* 0x001fce0000000000 */
[----:B------:R-:W0:Y:S01]  /*0b00*/  MUFU.EX2 R24, R24 ;  /* 0x0000001800187308 */ /* 0x000e220000000800 */
[C---:B-1----:R-:W-:Y:S01]  /*0b10*/  F2FP.PACK_AB R18, R22.reuse, R17 ;  /* 0x000000111612723e */ /* 0x042fe200000000ff */
[----:B------:R-:W-:Y:S01]  /*0b20*/  FADD R43, R22, R43 ;  /* 0x0000002b162b7221 */ /* 0x000fe20000000000 */
[----:B------:R-:W-:Y:S01]  /*0b30*/  F2FP.PACK_AB R17, R26, R23 ;  /* 0x000000171a11723e */ /* 0x000fe200000000ff */
[----:B------:R-:W-:Y:S02]  /*0b40*/  FADD R26, -R39, R42 ;  /* 0x0000002a271a7221 */ /* 0x000fe40000000100 */
[----:B---3--:R-:W-:-:S04]  /*0b50*/  FADD R27, R19, R20 ;  /* 0x00000014131b7221 */ /* 0x008fc80000000000 */
[C---:B0-----:R-:W-:Y:S01]  /*0b60*/  FADD R42, R24.reuse, R27 ;  /* 0x0000001b182a7221 */ /* 0x041fe20000000000 */
[----:B------:R-:W-:Y:S01]  /*0b70*/  F2FP.PACK_AB R19, R24, R19 ;  /* 0x000000131813723e */ /* 0x000fe200000000ff */
[----:B------:R-:W-:Y:S02]  /*0b80*/  FADD R24, -R25, R40 ;  /* 0x0000002819187221 */ /* 0x000fe40000000100 */
[----:B------:R-:W-:Y:S02]  /*0b90*/  FMUL R27, R26, 1.4426950216293334961 ;  /* 0x3fb8aa3b1a1b7820 */ /* 0x000fe40000400000 */
[----:B------:R-:W-:Y:S01]  /*0ba0*/  FMUL R40, R24, 1.4426950216293334961 ;  /* 0x3fb8aa3b18287820 */ /* 0x000fe20000400000 */
[----:B------:R-:W0:Y:S03]  /*0bb0*/  SHFL.BFLY PT, R26, R43, 0x2, 0x1f ;  /* 0x0c401f002b1a7f89 */ /* 0x000e2600000e0000 */
[----:B------:R-:W1:Y:S08]  /*0bc0*/  MUFU.EX2 R27, R27 ;  /* 0x0000001b001b7308 */ /* 0x000e700000000800 */
[----:B------:R-:W3:Y:S01]  /*0bd0*/  MUFU.EX2 R40, R40 ;  /* 0x0000002800287308 */ /* 0x000ee20000000800 */
[----:B-1----:R-:W-:-:S02]  /*0be0*/  FMUL R12, R27, R12 ;  /* 0x0000000c1b0c7220 */ /* 0x002fc40000400000 */
[C---:B------:R-:W-:Y:S02]  /*0bf0*/  FMUL R13, R27.reuse, R13 ;  /* 0x0000000d1b0d7220 */ /* 0x040fe40000400000 */
[----:B------:R-:W-:Y:S02]  /*0c00*/  FMUL R8, R27, R8 ;  /* 0x000000081b087220 */ /* 0x000fe40000400000 */
[----:B0-----:R-:W-:Y:S02]  /*0c10*/  FADD R26, R43, R26 ;  /* 0x0000001a2b1a7221 */ /* 0x001fe40000000000 */
[C---:B---3--:R-:W-:Y:S02]  /*0c20*/  FMUL R14, R40.reuse, R14 ;  /* 0x0000000e280e7220 */ /* 0x048fe40000400000 */
[----:B------:R-:W-:Y:S02]  /*0c30*/  FMUL R15, R40, R15 ;  /* 0x0000000f280f7220 */ /* 0x000fe40000400000 */
[----:B------:R-:W-:-:S02]  /*0c40*/  FMUL R9, R27, R9 ;  /* 0x000000091b097220 */ /* 0x000fc40000400000 */
[C---:B------:R-:W-:Y:S02]  /*0c50*/  FMUL R10, R40.reuse, R10 ;  /* 0x0000000a280a7220 */ /* 0x040fe40000400000 */
[----:B------:R-:W-:Y:S01]  /*0c60*/  FMUL R11, R40, R11 ;  /* 0x0000000b280b7220 */ /* 0x000fe20000400000 */
[----:B--2---:R-:W-:Y:S04]  /*0c70*/  STS.U16 [R32+0x800], R41 ;  /* 0x0008002920007388 */ /* 0x004fe80000000400 */
[----:B------:R-:W-:Y:S06]  /*0c80*/  BAR.SYNC.DEFER_BLOCKING 0x0 ;  /* 0x0000000000007b1d */ /* 0x000fec0000010000 */
[----:B------:R-:W0:Y:S04]  /*0c90*/  SHFL.BFLY PT, R41, R42, 0x2, 0x1f ;  /* 0x0c401f002a297f89 */ /* 0x000e2800000e0000 */
[----:B------:R-:W-:Y:S01]  /*0ca0*/  LDSM.16.M88.4 R20, [R30+0x800] ;  /* 0x000800001e14783b */ /* 0x000fe20000000200 */
[----:B0-----:R-:W-:Y:S01]  /*0cb0*/  FADD R24, R42, R41 ;  /* 0x000000292a187221 */ /* 0x001fe20000000000 */
[----:B------:R-:W-:-:S02]  /*0cc0*/  MOV R42, R39 ;  /* 0x00000027002a7202 */ /* 0x000fc40000000f00 */
[----:B------:R-:W0:Y:S02]  /*0cd0*/  SHFL.BFLY PT, R41, R26, 0x1, 0x1f ;  /* 0x0c201f001a297f89 */ /* 0x000e2400000e0000 */
[----:B0-----:R-:W-:-:S04]  /*0ce0*/  FADD R41, R26, R41 ;  /* 0x000000291a297221 */ /* 0x001fc80000000000 */
[----:B------:R-:W-:Y:S01]  /*0cf0*/  FFMA R34, R27, R34, R41 ;  /* 0x000000221b227223 */ /* 0x000fe20000000029 */
[C---:B------:R-:W-:Y:S01]  /*0d00*/  HMMA.16816.F32 R12, R16.reuse, R20, R12 ;  /* 0x00000014100c723c */ /* 0x040fe2000000180c */
[----:B------:R-:W0:Y:S07]  /*0d10*/  SHFL.BFLY PT, R21, R24, 0x1, 0x1f ;  /* 0x0c201f0018157f89 */ /* 0x000e2e00000e0000 */
[----:B------:R-:W-:Y:S07]  /*0d20*/  HMMA.16816.F32 R8, R16, R22, R8 ;  /* 0x000000161008723c */ /* 0x000fee0000001808 */
[----:B------:R-:W-:-:S05]  /*0d30*/  MOV R16, 0x10 ;  /* 0x0000001000107802 */ /* 0x000fca0000000f00 */
[C---:B------:R-:W-:Y:S02]  /*0d40*/  IMAD R29, R16.reuse, c[0x0][0x1b4], R29 ;  /* 0x00006d00101d7a24 */ /* 0x040fe400078e021d */
[----:B------:R-:W-:Y:S02]  /*0d50*/  IMAD R28, R16, c[0x0][0x1a4], R28 ;  /* 0x00006900101c7a24 */ /* 0x000fe400078e021c */
[----:B0-----:R-:W-:-:S04]  /*0d60*/  FADD R21, R24, R21 ;  /* 0x0000001518157221 */ /* 0x001fc80000000000 */
[----:B------:R-:W-:Y:S02]  /*0d70*/  FFMA R33, R40, R33, R21 ;  /* 0x0000002128217223 */ /* 0x000fe40000000015 */
[----:B------:R-:W-:Y:S01]  /*0d80*/  IMAD.MOV.U32 R40, RZ, RZ, R25 ;  /* 0x000000ffff287224 */ /* 0x000fe200078e0019 */
[----:B------:R-:W-:Y:S05]  /*0d90*/  @!P0 BRA `(.L_x_1) ;  /* 0xfffff92000008947 */ /* 0x000fea000383ffff */
.L_x_0:
[----:B------:R-:W-:Y:S01]  /*0da0*/  IMAD R3, R2, c[0x0][0x1c0], RZ ;  /* 0x0000700002037a24 */ /* 0x000fe200078e02ff */
[----:B------:R-:W-:Y:S01]  /*0db0*/  SHF.R.S32.HI R19, RZ, 0x3, R0 ;  /* 0x00000003ff137819 */ /* 0x000fe20000011400 */
[----:B------:R-:W-:Y:S01]  /*0dc0*/  IMAD R6, R38, c[0x0][0x1c4], RZ ;  /* 0x0000710026067a24 */ /* 0x000fe200078e02ff */
[----:B------:R-:W-:Y:S01]  /*0dd0*/  SHF.L.U32 R18, R0, 0x2, RZ ;  /* 0x0000000200127819 */ /* 0x000fe200000006ff */
[C---:B------:R-:W-:Y:S01]  /*0de0*/  IMAD.SHL.U32 R5, R3.reuse, 0x2, RZ ;  /* 0x0000000203057824 */ /* 0x040fe200078e00ff */
[----:B------:R-:W-:Y:S01]  /*0df0*/  MOV R17, R13 ;  /* 0x0000000d00117202 */ /* 0x000fe20000000f00 */
[----:B------:R-:W-:Y:S01]  /*0e00*/  IMAD.MOV.U32 R16, RZ, RZ, R11 ;  /* 0x000000ffff107224 */ /* 0x000fe200078e000b */
[C---:B------:R-:W-:Y:S01]  /*0e10*/  SHF.L.U32 R4, R6.reuse, 0x1, RZ ;  /* 0x0000000106047819 */ /* 0x040fe200000006ff */
[----:B------:R-:W-:Y:S01]  /*0e20*/  IMAD.HI R11, R6, 0x2, RZ ;  /* 0x00000002060b7827 */ /* 0x000fe200078e02ff */
[----:B------:R-:W-:Y:S01]  /*0e30*/  MOV R13, R10 ;  /* 0x0000000a000d7202 */ /* 0x000fe20000000f00 */
[----:B------:R-:W-:Y:S01]  /*0e40*/  BAR.SYNC.DEFER_BLOCKING 0x0 ;  /* 0x0000000000007b1d */ /* 0x000fe20000010000 */
[----:B------:R-:W-:Y:S01]  /*0e50*/  IADD3 R5, P1, P3, R4, c[0x0][0x178], R5 ;  /* 0x00005e0004057a10 */ /* 0x000fe20007b3e005 */
[----:B------:R-:W-:Y:S01]  /*0e60*/  IMAD.HI R4, R3, 0x2, RZ ;  /* 0x0000000203047827 */ /* 0x000fe200078e02ff */
[----:B------:R-:W-:-:S02]  /*0e70*/  SGXT R3, R19, 0x1 ;  /* 0x000000011303781a */ /* 0x000fc40000000200 */
[----:B------:R-:W-:Y:S01]  /*0e80*/  LOP3.LUT R10, R0, 0x8, RZ, 0xc0, !PT ;  /* 0x00000008000a7812 */ /* 0x000fe200078ec0ff */
[----:B------:R-:W-:Y:S01]  /*0e90*/  IMAD.MOV.U32 R24, RZ, RZ, 0x3dc6b27f ;  /* 0x3dc6b27fff187424 */ /* 0x000fe200078e00ff */
[----:B------:R-:W-:Y:S01]  /*0ea0*/  LOP3.LUT R21, R18, 0xc0, RZ, 0xc0, !PT ;  /* 0x000000c012157812 */ /* 0x000fe200078ec0ff */
[----:B------:R-:W-:Y:S01]  /*0eb0*/  IMAD R36, R36, c[0x0][0x1c8], RZ ;  /* 0x0000720024247a24 */ /* 0x000fe200078e02ff */
[----:B------:R-:W-:Y:S02]  /*0ec0*/  SHF.R.S32.HI R20, RZ, 0x4, R0 ;  /* 0x00000004ff147819 */ /* 0x000fe40000011400 */
[----:B------:R-:W-:Y:S02]  /*0ed0*/  LOP3.LUT R6, R3, 0x240, RZ, 0xc0, !PT ;  /* 0x0000024003067812 */ /* 0x000fe400078ec0ff */
[----:B------:R-:W-:Y:S02]  /*0ee0*/  FSETP.GT.AND P2, PT, |R34|, 8.50705917302346158658e+37, PT ;  /* 0x7e8000002200780b */ /* 0x000fe40003f44200 */
[----:B------:R-:W-:-:S02]  /*0ef0*/  LEA.HI R3, R10, R21, RZ, 0x1f ;  /* 0x000000150a037211 */ /* 0x000fc400078ff8ff */
[----:B------:R-:W-:Y:S02]  /*0f00*/  SGXT R20, R20, 0x1 ;  /* 0x000000011414781a */ /* 0x000fe40000000200 */
[----:B------:R-:W-:Y:S01]  /*0f10*/  LOP3.LUT R7, R18, 0x180, RZ, 0xc0, !PT ;  /* 0x0000018012077812 */ /* 0x000fe200078ec0ff */
[----:B------:R-:W-:Y:S01]  /*0f20*/  FMUL R18, R33, 8388608 ;  /* 0x4b00000021127820 */ /* 0x000fe20000400000 */
[--C-:B------:R-:W-:Y:S02]  /*0f30*/  SHF.R.S32.HI R10, RZ, 0x5, R0.reuse ;  /* 0x00000005ff0a7819 */ /* 0x100fe40000011400 */
[----:B------:R-:W-:Y:S02]  /*0f40*/  SHF.R.U32.HI R19, RZ, 0x1, R0 ;  /* 0x00000001ff137819 */ /* 0x000fe40000011600 */
[----:B------:R-:W-:Y:S01]  /*0f50*/  FSETP.GEU.AND P6, PT, |R34|, 1.175494350822287508e-38, PT ;  /* 0x008000002200780b */ /* 0x000fe20003fce200 */
[----:B------:R-:W-:Y:S01]  /*0f60*/  @P2 FMUL R17, R17, 0.25 ;  /* 0x3e80000011112820 */ /* 0x000fe20000400000 */
[----:B------:R-:W-:Y:S01]  /*0f70*/  LOP3.LUT R7, R7, 0x404, R20, 0xf8, !PT ;  /* 0x0000040407077812 */ /* 0x000fe200078ef814 */
[----:B------:R-:W-:Y:S01]  /*0f80*/  @P2 FMUL R12, R12, 0.25 ;  /* 0x3e8000000c0c2820 */ /* 0x000fe20000400000 */
[----:B------:R-:W-:Y:S01]  /*0f90*/  SGXT R10, R10, 0x1 ;  /* 0x000000010a0a781a */ /* 0x000fe20000000200 */
[----:B------:R-:W-:Y:S01]  /*0fa0*/  @P2 FMUL R9, R9, 0.25 ;  /* 0x3e80000009092820 */ /* 0x000fe20000400000 */
[----:B------:R-:W-:Y:S01]  /*0fb0*/  IADD3.X R4, R11, c[0x0][0x17c], R4, P1, P3 ;  /* 0x00005f000b047a10 */ /* 0x000fe20000fe6404 */
[----:B------:R-:W-:Y:S01]  /*0fc0*/  @P2 FMUL R8, R8, 0.25 ;  /* 0x3e80000008082820 */ /* 0x000fe20000400000 */
[----:B------:R-:W-:Y:S01]  /*0fd0*/  LOP3.LUT R20, R6, 0x40, R19, 0x78, !PT ;  /* 0x0000004006147812 */ /* 0x000fe200078e7813 */
[----:B------:R-:W-:Y:S01]  /*0fe0*/  FMUL R6, R34, 8388608 ;  /* 0x4b00000022067820 */ /* 0x000fe20000400000 */
[----:B------:R-:W-:-:S02]  /*0ff0*/  FSETP.GT.AND P3, PT, |R33|, 8.50705917302346158658e+37, PT ;  /* 0x7e8000002100780b */ /* 0x000fc40003f64200 */
[----:B------:R-:W-:Y:S01]  /*1000*/  FSETP.GEU.AND P4, PT, R34, 1.175494350822287508e-38, PT ;  /* 0x008000002200780b */ /* 0x000fe20003f8e000 */
[----:B------:R-:W-:Y:S01]  /*1010*/  @!P6 FMUL R17, R17, 16777216 ;  /* 0x4b8000001111e820 */ /* 0x000fe20000400000 */
[----:B------:R-:W-:Y:S01]  /*1020*/  SHF.L.U32 R11, R0, 0x6, RZ ;  /* 0x00000006000b7819 */ /* 0x000fe200000006ff */
[----:B------:R-:W-:Y:S01]  /*1030*/  @!P6 FMUL R12, R12, 16777216 ;  /* 0x4b8000000c0ce820 */ /* 0x000fe20000400000 */
[----:B------:R-:W-:Y:S01]  /*1040*/  LOP3.LUT R10, R10, 0x404, RZ, 0xc0, !PT ;  /* 0x000004040a0a7812 */ /* 0x000fe200078ec0ff */
[----:B------:R-:W-:Y:S01]  /*1050*/  @!P6 FMUL R9, R9, 16777216 ;  /* 0x4b8000000909e820 */ /* 0x000fe20000400000 */
[----:B------:R-:W-:Y:S01]  /*1060*/  SHF.L.U32 R0, R0, 0x3, RZ ;  /* 0x0000000300007819 */ /* 0x000fe200000006ff */
[----:B------:R-:W-:Y:S01]  /*1070*/  @!P6 FMUL R8, R8, 16777216 ;  /* 0x4b8000000808e820 */ /* 0x000fe20000400000 */
[C---:B------:R-:W-:Y:S02]  /*1080*/  FSETP.GEU.AND P5, PT, |R33|.reuse, 1.175494350822287508e-38, PT ;  /* 0x008000002100780b */ /* 0x040fe40003fae200 */
[----:B------:R-:W-:Y:S01]  /*1090*/  FSEL R6, R6, R34, !P4 ;  /* 0x0000002206067208 */ /* 0x000fe20006000000 */
[----:B------:R-:W-:Y:S01]  /*10a0*/  @P2 FMUL R34, R34, 0.25 ;  /* 0x3e80000022222820 */ /* 0x000fe20000400000 */
[----:B------:R-:W-:Y:S01]  /*10b0*/  LOP3.LUT R10, R10, 0xbc, R35, 0x78, !PT ;  /* 0x000000bc0a0a7812 */ /* 0x000fe200078e7823 */
[----:B------:R-:W-:Y:S01]  /*10c0*/  @P3 FMUL R16, R16, 0.25 ;  /* 0x3e80000010103820 */ /* 0x000fe20000400000 */
[----:B------:R-:W-:Y:S01]  /*10d0*/  LOP3.LUT R0, R0, 0x38, RZ, 0xc0, !PT ;  /* 0x0000003800007812 */ /* 0x000fe200078ec0ff */
[----:B------:R-:W-:Y:S01]  /*10e0*/  @!P6 FMUL R34, R34, 16777216 ;  /* 0x4b8000002222e820 */ /* 0x000fe20000400000 */
[----:B------:R-:W-:Y:S01]  /*10f0*/  FSETP.GEU.AND P1, PT, R33, 1.175494350822287508e-38, PT ;  /* 0x008000002100780b */ /* 0x000fe20003f2e000 */
[----:B------:R-:W-:Y:S01]  /*1100*/  @P3 FMUL R13, R13, 0.25 ;  /* 0x3e8000000d0d3820 */ /* 0x000fe20000400000 */
[----:B------:R-:W-:Y:S01]  /*1110*/  LOP3.LUT R11, R10, 0x40, R11, 0xf8, !PT ;  /* 0x000000400a0b7812 */ /* 0x000fe200078ef80b */
[----:B------:R-:W0:Y:S01]  /*1120*/  MUFU.RCP R19, R34 ;  /* 0x0000002200137308 */ /* 0x000e220000001000 */
[----:B------:R-:W-:Y:S01]  /*1130*/  LOP3.LUT R10, R0, R7, R20, 0xfe, !PT ;  /* 0x00000007000a7212 */ /* 0x000fe200078efe14 */
[----:B------:R-:W-:Y:S01]  /*1140*/  @P3 FMUL R15, R15, 0.25 ;  /* 0x3e8000000f0f3820 */ /* 0x000fe20000400000 */
[----:B------:R-:W-:Y:S01]  /*1150*/  FSEL R7, R18, R33, !P1 ;  /* 0x0000002112077208 */ /* 0x000fe20004800000 */
[----:B------:R-:W-:Y:S01]  /*1160*/  @P3 FMUL R33, R33, 0.25 ;  /* 0x3e80000021213820 */ /* 0x000fe20000400000 */
[----:B------:R-:W-:Y:S01]  /*1170*/  ISETP.GE.U32.AND P2, PT, R6, 0x7f800000, PT ;  /* 0x7f8000000600780c */ /* 0x000fe20003f46070 */
[----:B------:R-:W-:Y:S01]  /*1180*/  @P3 FMUL R14, R14, 0.25 ;  /* 0x3e8000000e0e3820 */ /* 0x000fe20000400000 */
[----:B------:R-:W-:Y:S01]  /*1190*/  ISETP.GE.U32.AND P3, PT, R7, 0x7f800000, PT ;  /* 0x7f8000000700780c */ /* 0x000fe20003f66070 */
[----:B------:R-:W-:Y:S01]  /*11a0*/  @!P5 FMUL R33, R33, 16777216 ;  /* 0x4b8000002121d820 */ /* 0x000fe20000400000 */
[----:B------:R-:W-:Y:S01]  /*11b0*/  LOP3.LUT R35, R35, 0xf8, RZ, 0xc0, !PT ;  /* 0x000000f823237812 */ /* 0x000fe200078ec0ff */
[----:B------:R-:W-:Y:S01]  /*11c0*/  @!P5 FMUL R16, R16, 16777216 ;  /* 0x4b8000001010d820 */ /* 0x000fe20000400000 */
[----:B------:R-:W-:Y:S01]  /*11d0*/  ISETP.NE.U32.AND P0, PT, R37, RZ, PT ;  /* 0x000000ff2500720c */ /* 0x000fe20003f05070 */
[----:B------:R-:W1:Y:S01]  /*11e0*/  MUFU.RCP R18, R33 ;  /* 0x0000002100127308 */ /* 0x000e620000001000 */
[----:B------:R-:W-:-:S02]  /*11f0*/  @!P5 FMUL R13, R13, 16777216 ;  /* 0x4b8000000d0dd820 */ /* 0x000fc40000400000 */
[----:B------:R-:W-:Y:S02]  /*1200*/  @!P5 FMUL R15, R15, 16777216 ;  /* 0x4b8000000f0fd820 */ /* 0x000fe40000400000 */
[C---:B0-----:R-:W-:Y:S01]  /*1210*/  FMUL R23, R19.reuse, R17 ;  /* 0x0000001113177220 */ /* 0x041fe20000400000 */
[----:B------:R-:W-:Y:S01]  /*1220*/  IADD3 R17, R6, -0x3f3504f3, RZ ;  /* 0xc0cafb0d06117810 */ /* 0x000fe20007ffe0ff */
[----:B------:R-:W-:Y:S01]  /*1230*/  FMUL R22, R19, R12 ;  /* 0x0000000c13167220 */ /* 0x000fe20000400000 */
[----:B------:R-:W-:Y:S01]  /*1240*/  IADD3 R12, R7, -0x3f3504f3, RZ ;  /* 0xc0cafb0d070c7810 */ /* 0x000fe20007ffe0ff */
[----:B------:R-:W-:Y:S01]  /*1250*/  @!P5 FMUL R14, R14, 16777216 ;  /* 0x4b8000000e0ed820 */ /* 0x000fe20000400000 */
[----:B------:R-:W-:Y:S01]  /*1260*/  LOP3.LUT R17, R17, 0xff800000, RZ, 0xc0, !PT ;  /* 0xff80000011117812 */ /* 0x000fe200078ec0ff */
[C---:B------:R-:W-:Y:S01]  /*1270*/  FMUL R20, R19.reuse, R9 ;  /* 0x0000000913147220 */ /* 0x040fe20000400000 */
[----:B------:R-:W-:Y:S01]  /*1280*/  LOP3.LUT R12, R12, 0xff800000, RZ, 0xc0, !PT ;  /* 0xff8000000c0c7812 */ /* 0x000fe200078ec0ff */
[----:B------:R-:W-:Y:S01]  /*1290*/  FMUL R21, R19, R8 ;  /* 0x0000000813157220 */ /* 0x000fe20000400000 */
[----:B------:R-:W-:Y:S01]  /*12a0*/  IADD3 R8, R6, -R17, RZ ;  /* 0x8000001106087210 */ /* 0x000fe20007ffe0ff */
[C---:B-1----:R-:W-:Y:S01]  /*12b0*/  FMUL R16, R18.reuse, R16 ;  /* 0x0000001012107220 */ /* 0x042fe20000400000 */
[----:B------:R-:W-:Y:S01]  /*12c0*/  IADD3 R9, R7, -R12, RZ ;  /* 0x8000000c07097210 */ /* 0x000fe20007ffe0ff */
[C---:B------:R-:W-:Y:S01]  /*12d0*/  FMUL R19, R18.reuse, R13 ;  /* 0x0000000d12137220 */ /* 0x040fe20000400000 */
[----:B------:R-:W-:Y:S01]  /*12e0*/  F2FP.PACK_AB R22, R21, R22 ;  /* 0x000000161516723e */ /* 0x000fe200000000ff */
[----:B------:R-:W-:Y:S01]  /*12f0*/  FMUL R15, R18, R15 ;  /* 0x0000000f120f7220 */ /* 0x000fe20000400000 */
[----:B------:R-:W-:Y:S01]  /*1300*/  F2FP.PACK_AB R20, R20, R23 ;  /* 0x000000171414723e */ /* 0x000fe200000000ff */
[----:B------:R-:W-:Y:S01]  /*1310*/  FMUL R18, R18, R14 ;  /* 0x0000000e12127220 */ /* 0x000fe20000400000 */
[----:B------:R-:W-:Y:S01]  /*1320*/  LOP3.LUT R21, R10, 0x4, RZ, 0x3c, !PT ;  /* 0x000000040a157812 */ /* 0x000fe200078e3cff */
[----:B------:R-:W-:Y:S01]  /*1330*/  FADD R8, R8, -1 ;  /* 0xbf80000008087421 */ /* 0x000fe20000000000 */
[----:B------:R-:W-:Y:S01]  /*1340*/  F2FP.PACK_AB R16, R16, R15 ;  /* 0x0000000f1010723e */ /* 0x000fe200000000ff */
[----:B------:R-:W-:Y:S01]  /*1350*/  FADD R9, R9, -1 ;  /* 0xbf80000009097421 */ /* 0x000fe20000000000 */
[----:B------:R-:W-:Y:S01]  /*1360*/  F2FP.PACK_AB R18, R19, R18 ;  /* 0x000000121312723e */ /* 0x000fe200000000ff */
[CC--:B------:R-:W-:Y:S01]  /*1370*/  FFMA.FTZ R13, R8.reuse, R24.reuse, -0.16845393180847167969 ;  /* 0xbe2c7f30080d7423 */ /* 0x0c0fe20000010018 */
[----:B------:R-:W-:Y:S01]  /*1380*/  LOP3.LUT R19, R11, 0x40, RZ, 0x3c, !PT ;  /* 0x000000400b137812 */ /* 0x000fe200078e3cff */
[----:B------:R-:W-:Y:S01]  /*1390*/  STS [R11], R22 ;  /* 0x000000160b007388 */ /* 0x000fe20000000800 */
[C---:B------:R-:W-:Y:S01]  /*13a0*/  FFMA.FTZ R14, R9.reuse, R24, -0.16845393180847167969 ;  /* 0xbe2c7f30090e7423 */ /* 0x040fe20000010018 */
[----:B------:R-:W0:Y:S01]  /*13b0*/  I2F R17, R17 ;  /* 0x0000001100117306 */ /* 0x000e220000201400 */
[----:B------:R-:W-:Y:S01]  /*13c0*/  FFMA.FTZ R13, R8, R13, 0.1716887056827545166 ;  /* 0x3e2fcf2a080d7423 */ /* 0x000fe2000001000d */
[----:B------:R-:W-:Y:S01]  /*13d0*/  STS [R11+0x100], R20 ;  /* 0x000100140b007388 */ /* 0x000fe20000000800 */
[----:B------:R-:W-:-:S02]  /*13e0*/  FFMA.FTZ R14, R9, R14, 0.1716887056827545166 ;  /* 0x3e2fcf2a090e7423 */ /* 0x000fc4000001000e */
[C---:B------:R-:W-:Y:S01]  /*13f0*/  FFMA.FTZ R13, R8.reuse, R13, -0.17900948226451873779 ;  /* 0xbe374e43080d7423 */ /* 0x040fe2000001000d */
[----:B------:R-:W-:Y:S01]  /*1400*/  STS [R19+0x200], R18 ;  /* 0x0002001213007388 */ /* 0x000fe20000000800 */
[C---:B------:R-:W-:Y:S01]  /*1410*/  FFMA.FTZ R14, R9.reuse, R14, -0.17900948226451873779 ;  /* 0xbe374e43090e7423 */ /* 0x040fe2000001000e */
[----:B------:R1:W2:Y:S01]  /*1420*/  I2F R15, R12 ;  /* 0x0000000c000f7306 */ /* 0x0002a20000201400 */
[C---:B------:R-:W-:Y:S01]  /*1430*/  FFMA.FTZ R13, R8.reuse, R13, 0.20512372255325317383 ;  /* 0x3e520bf4080d7423 */ /* 0x040fe2000001000d */
[----:B------:R3:W-:Y:S01]  /*1440*/  STS [R19+0x300], R16 ;  /* 0x0003001013007388 */ /* 0x0007e20000000800 */
[C---:B------:R-:W-:Y:S02]  /*1450*/  FFMA.FTZ R14, R9.reuse, R14, 0.20512372255325317383 ;  /* 0x3e520bf4090e7423 */ /* 0x040fe4000001000e */
[----:B------:R-:W-:Y:S01]  /*1460*/  FFMA.FTZ R13, R8, R13, -0.24046532809734344482 ;  /* 0xbe763c8b080d7423 */ /* 0x000fe2000001000d */
[----:B------:R-:W-:Y:S01]  /*1470*/  BAR.SYNC.DEFER_BLOCKING 0x0 ;  /* 0x0000000000007b1d */ /* 0x000fe20000010000 */
[----:B------:R-:W-:-:S02]  /*1480*/  FFMA.FTZ R14, R9, R14, -0.24046532809734344482 ;  /* 0xbe763c8b090e7423 */ /* 0x000fc4000001000e */
[C---:B------:R-:W-:Y:S01]  /*1490*/  FFMA.FTZ R13, R8.reuse, R13, 0.28857114911079406738 ;  /* 0x3e93bf99080d7423 */ /* 0x040fe2000001000d */
[----:B-1----:R-:W-:Y:S01]  /*14a0*/  FSEL R12, RZ, -23, P4 ;  /* 0xc1b80000ff0c7808 */ /* 0x002fe20002000000 */
[C---:B------:R-:W-:Y:S02]  /*14b0*/  FFMA.FTZ R14, R9.reuse, R14, 0.28857114911079406738 ;  /* 0x3e93bf99090e7423 */ /* 0x040fe4000001000e */
[C---:B------:R-:W-:Y:S02]  /*14c0*/  FFMA.FTZ R13, R8.reuse, R13, -0.36067417263984680176 ;  /* 0xbeb8aa49080d7423 */ /* 0x040fe4000001000d */
[C---:B------:R-:W-:Y:S02]  /*14d0*/  FFMA.FTZ R14, R9.reuse, R14, -0.36067417263984680176 ;  /* 0xbeb8aa49090e7423 */ /* 0x040fe4000001000e */
[----:B------:R-:W-:Y:S02]  /*14e0*/  FFMA.FTZ R13, R8, R13, 0.48089820146560668945 ;  /* 0x3ef6384a080d7423 */ /* 0x000fe4000001000d */
[----:B------:R-:W-:-:S02]  /*14f0*/  FFMA.FTZ R14, R9, R14, 0.48089820146560668945 ;  /* 0x3ef6384a090e7423 */ /* 0x000fc4000001000e */
[C---:B------:R-:W-:Y:S02]  /*1500*/  FFMA.FTZ R13, R8.reuse, R13, -0.72134751081466674805 ;  /* 0xbf38aa3b080d7423 */ /* 0x040fe4000001000d */
[C---:B------:R-:W-:Y:S02]  /*1510*/  FFMA.FTZ R14, R9.reuse, R14, -0.72134751081466674805 ;  /* 0xbf38aa3b090e7423 */ /* 0x040fe4000001000e */
[C---:B------:R-:W-:Y:S02]  /*1520*/  FMUL R13, R8.reuse, R13 ;  /* 0x0000000d080d7220 */ /* 0x040fe40000400000 */
[C---:B---3--:R-:W-:Y:S01]  /*1530*/  FMUL R16, R9.reuse, R14 ;  /* 0x0000000e09107220 */ /* 0x048fe20000400000 */
[----:B------:R-:W-:Y:S01]  /*1540*/  FSEL R14, RZ, -23, P1 ;  /* 0xc1b80000ff0e7808 */ /* 0x000fe20000800000 */
[----:B------:R-:W-:Y:S01]  /*1550*/  FMUL R13, R8, R13 ;  /* 0x0000000d080d7220 */ /* 0x000fe20000400000 */
[----:B------:R-:W1:Y:S01]  /*1560*/  LDS R10, [R10] ;  /* 0x000000000a0a7984 */ /* 0x000e620000000800 */
[----:B------:R-:W-:Y:S01]  /*1570*/  FMUL R16, R9, R16 ;  /* 0x0000001009107220 */ /* 0x000fe20000400000 */
[----:B------:R-:W-:Y:S01]  /*1580*/  FSETP.NEU.AND P1, PT, R6, RZ, PT ;  /* 0x000000ff0600720b */ /* 0x000fe20003f2d000 */
[----:B0-----:R-:W-:Y:S01]  /*1590*/  FFMA.FTZ R12, R17, 1.1920928955078125e-07, R12 ;  /* 0x34000000110c7823 */ /* 0x001fe2000001000c */
[----:B------:R-:W0:Y:S01]  /*15a0*/  LDS R11, [R21] ;  /* 0x00000000150b7984 */ /* 0x000e220000000800 */
[----:B------:R-:W-:-:S02]  /*15b0*/  FFMA.FTZ R13, R8, 1.4426950216293334961, R13 ;  /* 0x3fb8aa3b080d7823 */ /* 0x000fc4000001000d */
[----:B--2---:R-:W-:Y:S02]  /*15c0*/  FFMA.FTZ R14, R15, 1.1920928955078125e-07, R14 ;  /* 0x340000000f0e7823 */ /* 0x004fe4000001000e */
[----:B------:R-:W-:Y:S02]  /*15d0*/  FFMA.FTZ R9, R9, 1.4426950216293334961, R16 ;  /* 0x3fb8aa3b09097823 */ /* 0x000fe40000010010 */
[----:B------:R-:W-:Y:S02]  /*15e0*/  IMAD.MOV.U32 R18, RZ, RZ, c[0x0][0x1c8] ;  /* 0x00007200ff127624 */ /* 0x000fe400078e00ff */
[----:B------:R-:W-:Y:S01]  /*15f0*/  FADD R16, R12, R13 ;  /* 0x0000000d0c107221 */ /* 0x000fe20000000000 */
[----:B------:R-:W-:Y:S01]  /*1600*/  @P2 MOV R13, 0x7f800000 ;  /* 0x7f800000000d2802 */ /* 0x000fe20000000f00 */
[----:B------:R-:W-:Y:S01]  /*1610*/  FADD R17, R14, R9 ;  /* 0x000000090e117221 */ /* 0x000fe20000000000 */
[----:B------:R-:W-:Y:S01]  /*1620*/  LEA R9, R18, R36, 0x2 ;  /* 0x0000002412097211 */ /* 0x000fe200078e10ff */
[----:B------:R-:W-:-:S02]  /*1630*/  @P3 IMAD.MOV.U32 R8, RZ, RZ, 0x7f800000 ;  /* 0x7f800000ff083424 */ /* 0x000fc400078e00ff */
[----:B------:R-:W-:Y:S01]  /*1640*/  @P2 FFMA.FTZ R16, R6, R13, +INF ;  /* 0x7f80000006102423 */ /* 0x000fe2000001000d */
[----:B------:R-:W-:Y:S01]  /*1650*/  LEA R13, R18, R9, 0x2 ;  /* 0x00000009120d7211 */ /* 0x000fe200078e10ff */
[C---:B------:R-:W-:Y:S01]  /*1660*/  @P3 FFMA.FTZ R17, R7.reuse, R8, +INF ;  /* 0x7f80000007113423 */ /* 0x040fe20000010008 */
[----:B------:R-:W-:Y:S01]  /*1670*/  FSETP.NEU.AND P2, PT, R7, RZ, PT ;  /* 0x000000ff0700720b */ /* 0x000fe20003f4d000 */
[----:B------:R-:W-:Y:S01]  /*1680*/  IMAD.IADD R19, R0, 0x1, R3 ;  /* 0x0000000100137824 */ /* 0x000fe200078e0203 */
[----:B------:R-:W-:Y:S02]  /*1690*/  LEA R14, P3, R36, R5, 0x1 ;  /* 0x00000005240e7211 */ /* 0x000fe400078608ff */
[----:B------:R-:W-:Y:S02]  /*16a0*/  LEA R18, R18, R13, 0x2 ;  /* 0x0000000d12127211 */ /* 0x000fe400078e10ff */
[----:B------:R-:W-:Y:S02]  /*16b0*/  LEA R8, P4, R9, R5, 0x1 ;  /* 0x0000000509087211 */ /* 0x000fe400078808ff */
[----:B------:R-:W-:-:S02]  /*16c0*/  FSEL R0, R17, -INF , P2 ;  /* 0xff80000011007808 */ /* 0x000fc40001000000 */
[-C--:B------:R-:W-:Y:S02]  /*16d0*/  LEA R6, P5, R13, R5.reuse, 0x1 ;  /* 0x000000050d067211 */ /* 0x080fe400078a08ff */
[-C--:B------:R-:W-:Y:S01]  /*16e0*/  LEA.HI.X.SX32 R15, R36, R4.reuse, 0x1, P3 ;  /* 0x00000004240f7211 */ /* 0x080fe200018f0eff */
[----:B------:R-:W-:Y:S01]  /*16f0*/  FFMA R17, R0, 0.69314718246459960938, R25 ;  /* 0x3f31721800117823 */ /* 0x000fe20000000019 */
[----:B------:R-:W-:Y:S02]  /*1700*/  LEA R12, P3, R18, R5, 0x1 ;  /* 0x00000005120c7211 */ /* 0x000fe400078608ff */
[-C--:B------:R-:W-:Y:S02]  /*1710*/  LEA.HI.X.SX32 R9, R9, R4.reuse, 0x1, P4 ;  /* 0x0000000409097211 */ /* 0x080fe400020f0eff */
[----:B------:R-:W-:Y:S01]  /*1720*/  LEA.HI.X.SX32 R7, R13, R4, 0x1, P5 ;  /* 0x000000040d077211 */ /* 0x000fe200028f0eff */
[----:B-1----:R1:W-:Y:S01]  /*1730*/  STG.E.U16 [R14.64], R10 ;  /* 0x0000000a0e007986 */ /* 0x0023e2000c101504 */
[----:B------:R-:W-:-:S02]  /*1740*/  PRMT R3, R10, 0x7632, R3 ;  /* 0x000076320a037816 */ /* 0x000fc40000000003 */
[----:B------:R-:W-:Y:S01]  /*1750*/  LEA.HI.X.SX32 R13, R18, R4, 0x1, P3 ;  /* 0x00000004120d7211 */ /* 0x000fe200018f0eff */
[----:B0-----:R1:W-:Y:S01]  /*1760*/  STG.E.U16 [R8.64], R11 ;  /* 0x0000000b08007986 */ /* 0x0013e2000c101504 */
[----:B------:R-:W-:Y:S02]  /*1770*/  PRMT R0, R11, 0x7632, R0 ;  /* 0x000076320b007816 */ /* 0x000fe40000000000 */
[----:B------:R-:W-:Y:S01]  /*1780*/  FSEL R16, R16, -INF , P1 ;  /* 0xff80000010107808 */ /* 0x000fe20000800000 */
[----:B------:R1:W-:Y:S04]  /*1790*/  STG.E.U16 [R6.64], R3 ;  /* 0x0000000306007986 */ /* 0x0003e8000c101504 */
[----:B------:R1:W-:Y:S01]  /*17a0*/  STG.E.U16 [R12.64], R0 ;  /* 0x000000000c007986 */ /* 0x0003e2000c101504 */
[----:B------:R-:W-:-:S03]  /*17b0*/  FFMA R16, R16, 0.69314718246459960938, R39 ;  /* 0x3f31721810107823 */ /* 0x000fc60000000027 */
[----:B------:R-:W-:Y:S06]  /*17c0*/  BAR.SYNC.DEFER_BLOCKING 0x0 ;  /* 0x0000000000007b1d */ /* 0x000fec0000010000 */
[----:B------:R1:W-:Y:S04]  /*17d0*/  STS.64 [R35], R16 ;  /* 0x0000001023007388 */ /* 0x0003e80000000a00 */
[----:B------:R-:W-:Y:S06]  /*17e0*/  BAR.SYNC.DEFER_BLOCKING 0x0 ;  /* 0x0000000000007b1d */ /* 0x000fec0000010000 */
[----:B------:R-:W-:Y:S05]  /*17f0*/  @P0 EXIT ;  /* 0x000000000000094d */ /* 0x000fea0003800000 */
[----:B-1----:R-:W0:Y:S01]  /*1800*/  LDS R19, [R19] ;  /* 0x0000000013137984 */ /* 0x002e220000000800 */
[----:B------:R-:W-:Y:S01]  /*1810*/  IMAD R2, R2, c[0x0][0x1cc], RZ ;  /* 0x0000730002027a24 */ /* 0x000fe200078e02ff */
[C---:B------:R-:W-:Y:S01]  /*1820*/  SHF.L.U32 R4, R38.reuse, 0x2, RZ ;  /* 0x0000000226047819 */ /* 0x040fe200000006ff */
[----:B------:R-:W-:-:S03]  /*1830*/  IMAD.HI R5, R38, 0x4, RZ ;  /* 0x0000000426057827 */ /* 0x000fc600078e02ff */
[C---:B------:R-:W-:Y:S01]  /*1840*/  SHF.L.U32 R3, R2.reuse, 0x2, RZ ;  /* 0x0000000202037819 */ /* 0x040fe200000006ff */
[----:B------:R-:W-:-:S03]  /*1850*/  IMAD.HI R0, R2, 0x4, RZ ;  /* 0x0000000402007827 */ /* 0x000fc600078e02ff */
[----:B------:R-:W-:-:S04]  /*1860*/  IADD3 R2, P0, P1, R4, c[0x0][0x180], R3 ;  /* 0x0000600004027a10 */ /* 0x000fc8000791e003 */
[----:B------:R-:W-:-:S05]  /*1870*/  IADD3.X R3, R5, c[0x0][0x184], R0, P0, P1 ;  /* 0x0000610005037a10 */ /* 0x000fca00007e2400 */
[----:B0-----:R-:W-:Y:S01]  /*1880*/  STG.E [R2.64], R19 ;  /* 0x0000001302007986 */ /* 0x001fe2000c101904 */
[----:B------:R-:W-:Y:S05]  /*1890*/  EXIT ;  /* 0x000000000000794d */ /* 0x000fea0003800000 */
.L_x_2:
[----:B------:R-:W-:-:S00]  /*18a0*/  BRA `(.L_x_2) ;  /* 0xfffffff000007947 */ /* 0x000fc0000383ffff */
[----:B------:R-:W-:-:S00]  /*18b0*/  NOP ;  /* 0x0000000000007918 */ /* 0x000fc00000000000 */
        /* <DEDUP_REMOVED lines=12> */
.L_x_3:


//--------------------- .nv.global.init           --------------------------
	.section	.nv.global.init,"aw",@progbits
.nv.global.init:
	.type		_$_str,@object
	.size		_$_str,(.L_0 - _$_str)
_$_str:
        /*0000*/ 	.byte	0x5f, 0x5f, 0x43, 0x55, 0x44, 0x41, 0x5f, 0x46, 0x54, 0x5a, 0x00
.L_0:


//--------------------- .nv.shared.attn_fwd       --------------------------
	.section	.nv.shared.attn_fwd,"aw",@nobits
	.sectionflags	@""
	.align	16
